//
// Generated by NVIDIA NVVM Compiler
//
// Compiler Build ID: CL-36424714
// Cuda compilation tools, release 13.0, V13.0.88
// Based on NVVM 20.0.0
//

.version 9.0
.target sm_100
.address_size 64

	// .globl	_Z13matmul_kernelPfS_S_i
// _ZZ13matmul_kernelPfS_S_iE5tileA has been demoted
// _ZZ13matmul_kernelPfS_S_iE5tileB has been demoted

.visible .entry _Z13matmul_kernelPfS_S_i(
	.param .u64 .ptr .align 1 _Z13matmul_kernelPfS_S_i_param_0,
	.param .u64 .ptr .align 1 _Z13matmul_kernelPfS_S_i_param_1,
	.param .u64 .ptr .align 1 _Z13matmul_kernelPfS_S_i_param_2,
	.param .u32 _Z13matmul_kernelPfS_S_i_param_3
)
{
	.reg .pred 	%p<8>;
	.reg .b32 	%r<43>;
	.reg .b32 	%f<63>;
	.reg .b64 	%rd<13>;
	// demoted variable
	.shared .align 4 .b8 _ZZ13matmul_kernelPfS_S_iE5tileA[1024];
	// demoted variable
	.shared .align 4 .b8 _ZZ13matmul_kernelPfS_S_iE5tileB[1024];
	ld.param.u64 	%rd3, [_Z13matmul_kernelPfS_S_i_param_0];
	ld.param.u64 	%rd4, [_Z13matmul_kernelPfS_S_i_param_1];
	ld.param.u64 	%rd5, [_Z13matmul_kernelPfS_S_i_param_2];
	ld.param.u32 	%r24, [_Z13matmul_kernelPfS_S_i_param_3];
	mov.u32 	%r25, %ctaid.y;
	shl.b32 	%r26, %r25, 4;
	mov.u32 	%r40, %tid.y;
	add.s32 	%r2, %r26, %r40;
	mov.u32 	%r27, %ctaid.x;
	shl.b32 	%r3, %r27, 4;
	mov.u32 	%r38, %tid.x;
	add.s32 	%r5, %r3, %r38;
	setp.lt.s32 	%p1, %r24, 1;
	mov.f32 	%f62, 0f00000000;
	@%p1 bra 	$L__BB0_7;
	add.s32 	%r28, %r24, 15;
	shr.u32 	%r29, %r28, 4;
	shl.b32 	%r30, %r40, 6;
	mov.u32 	%r31, _ZZ13matmul_kernelPfS_S_iE5tileA;
	add.s32 	%r6, %r31, %r30;
	shl.b32 	%r32, %r38, 2;
	add.s32 	%r7, %r6, %r32;
	mov.u32 	%r33, _ZZ13matmul_kernelPfS_S_iE5tileB;
	add.s32 	%r9, %r33, %r32;
	add.s32 	%r8, %r9, %r30;
	neg.s32 	%r42, %r29;
	mad.lo.s32 	%r34, %r40, %r24, %r38;
	add.s32 	%r41, %r34, %r3;
	shl.b32 	%r12, %r24, 4;
	mad.lo.s32 	%r39, %r24, %r2, %r38;
	cvta.to.global.u64 	%rd1, %rd3;
	cvta.to.global.u64 	%rd2, %rd4;
	mov.f32 	%f62, 0f00000000;
$L__BB0_2:
	max.u32 	%r35, %r2, %r38;
	setp.ge.u32 	%p2, %r35, %r24;
	mov.f32 	%f60, 0f00000000;
	@%p2 bra 	$L__BB0_4;
	mul.wide.u32 	%rd6, %r39, 4;
	add.s64 	%rd7, %rd1, %rd6;
	ld.global.f32 	%f60, [%rd7];
$L__BB0_4:
	setp.ge.s32 	%p3, %r5, %r24;
	st.shared.f32 	[%r7], %f60;
	setp.ge.u32 	%p4, %r40, %r24;
	mov.f32 	%f61, 0f00000000;
	or.pred  	%p5, %p3, %p4;
	@%p5 bra 	$L__BB0_6;
	mul.wide.u32 	%rd8, %r41, 4;
	add.s64 	%rd9, %rd2, %rd8;
	ld.global.f32 	%f61, [%rd9];
$L__BB0_6:
	st.shared.f32 	[%r8], %f61;
	bar.sync 	0;
	ld.shared.f32 	%f12, [%r6];
	ld.shared.f32 	%f13, [%r9];
	fma.rn.f32 	%f14, %f12, %f13, %f62;
	ld.shared.f32 	%f15, [%r6+4];
	ld.shared.f32 	%f16, [%r9+64];
	fma.rn.f32 	%f17, %f15, %f16, %f14;
	ld.shared.f32 	%f18, [%r6+8];
	ld.shared.f32 	%f19, [%r9+128];
	fma.rn.f32 	%f20, %f18, %f19, %f17;
	ld.shared.f32 	%f21, [%r6+12];
	ld.shared.f32 	%f22, [%r9+192];
	fma.rn.f32 	%f23, %f21, %f22, %f20;
	ld.shared.f32 	%f24, [%r6+16];
	ld.shared.f32 	%f25, [%r9+256];
	fma.rn.f32 	%f26, %f24, %f25, %f23;
	ld.shared.f32 	%f27, [%r6+20];
	ld.shared.f32 	%f28, [%r9+320];
	fma.rn.f32 	%f29, %f27, %f28, %f26;
	ld.shared.f32 	%f30, [%r6+24];
	ld.shared.f32 	%f31, [%r9+384];
	fma.rn.f32 	%f32, %f30, %f31, %f29;
	ld.shared.f32 	%f33, [%r6+28];
	ld.shared.f32 	%f34, [%r9+448];
	fma.rn.f32 	%f35, %f33, %f34, %f32;
	ld.shared.f32 	%f36, [%r6+32];
	ld.shared.f32 	%f37, [%r9+512];
	fma.rn.f32 	%f38, %f36, %f37, %f35;
	ld.shared.f32 	%f39, [%r6+36];
	ld.shared.f32 	%f40, [%r9+576];
	fma.rn.f32 	%f41, %f39, %f40, %f38;
	ld.shared.f32 	%f42, [%r6+40];
	ld.shared.f32 	%f43, [%r9+640];
	fma.rn.f32 	%f44, %f42, %f43, %f41;
	ld.shared.f32 	%f45, [%r6+44];
	ld.shared.f32 	%f46, [%r9+704];
	fma.rn.f32 	%f47, %f45, %f46, %f44;
	ld.shared.f32 	%f48, [%r6+48];
	ld.shared.f32 	%f49, [%r9+768];
	fma.rn.f32 	%f50, %f48, %f49, %f47;
	ld.shared.f32 	%f51, [%r6+52];
	ld.shared.f32 	%f52, [%r9+832];
	fma.rn.f32 	%f53, %f51, %f52, %f50;
	ld.shared.f32 	%f54, [%r6+56];
	ld.shared.f32 	%f55, [%r9+896];
	fma.rn.f32 	%f56, %f54, %f55, %f53;
	ld.shared.f32 	%f57, [%r6+60];
	ld.shared.f32 	%f58, [%r9+960];
	fma.rn.f32 	%f62, %f57, %f58, %f56;
	bar.sync 	0;
	add.s32 	%r42, %r42, 1;
	setp.ne.s32 	%p6, %r42, 0;
	add.s32 	%r41, %r41, %r12;
	add.s32 	%r40, %r40, 16;
	add.s32 	%r39, %r39, 16;
	add.s32 	%r38, %r38, 16;
	@%p6 bra 	$L__BB0_2;
$L__BB0_7:
	max.s32 	%r36, %r2, %r5;
	setp.ge.s32 	%p7, %r36, %r24;
	@%p7 bra 	$L__BB0_9;
	mad.lo.s32 	%r37, %r24, %r2, %r5;
	cvta.to.global.u64 	%rd10, %rd5;
	mul.wide.s32 	%rd11, %r37, 4;
	add.s64 	%rd12, %rd10, %rd11;
	st.global.f32 	[%rd12], %f62;
$L__BB0_9:
	ret;

}


// ===== COMPILED SASS (sm_100) =====

	.target	sm_100

	.elftype	@"ET_EXEC"


//--------------------- .note.nv.tkinfo           --------------------------
	.section	.note.nv.tkinfo,"",@"SHT_NOTE"
	.sectionflags	@"SHF_NOTE_NV_TKINFO"
	.tkinfo
        /*0018*/ 	.word	0x00000002
        /*0030*/ 	.string	""
        /*0030*/ 	.string	"ptxas"
        /*0030*/ 	.string	"Cuda compilation tools, release 13.0, V13.0.88"
        /*0030*/ 	.string	"Build cuda_13.0.r13.0/compiler.36424714_0"
        /*0030*/ 	.string	"-arch sm_100 -m 64 "



//--------------------- .note.nv.cuinfo           --------------------------
	.section	.note.nv.cuinfo,"",@"SHT_NOTE"
	.sectionflags	@"SHF_NOTE_NV_CUINFO"
        /*0018*/ 	.short	0x0002
        /*001a*/ 	.short	0x0064
        /*001c*/ 	.short	0x0082
	.zero		2


//--------------------- .nv.info                  --------------------------
	.section	.nv.info,"",@"SHT_CUDA_INFO"
	.align	4


	//----- nvinfo : EIATTR_REGCOUNT
	.align		4
        /*0000*/ 	.byte	0x04, 0x2f
        /*0002*/ 	.short	(.L_1 - .L_0)
	.align		4
.L_0:
        /*0004*/ 	.word	index@(_Z13matmul_kernelPfS_S_i)
        /*0008*/ 	.word	0x00000020


	//----- nvinfo : EIATTR_FRAME_SIZE
	.align		4
.L_1:
        /*000c*/ 	.byte	0x04, 0x11
        /*000e*/ 	.short	(.L_3 - .L_2)
	.align		4
.L_2:
        /*0010*/ 	.word	index@(_Z13matmul_kernelPfS_S_i)
        /*0014*/ 	.word	0x00000000


	//----- nvinfo : EIATTR_MIN_STACK_SIZE
	.align		4
.L_3:
        /*0018*/ 	.byte	0x04, 0x12
        /*001a*/ 	.short	(.L_5 - .L_4)
	.align		4
.L_4:
        /*001c*/ 	.word	index@(_Z13matmul_kernelPfS_S_i)
        /*0020*/ 	.word	0x00000000
.L_5:


//--------------------- .nv.compat                --------------------------
	.section	.nv.compat,"",@"SHT_CUDA_COMPAT_INFO"
	.align	4
        /*0000*/ 	.byte	0x02, 0x09, 0x00, 0x00, 0x02, 0x02, 0x01, 0x00, 0x02, 0x05, 0x05, 0x00, 0x03, 0x07, 0x01, 0x01
        /*0010*/ 	.byte	0x02, 0x03, 0x00, 0x00, 0x02, 0x06, 0x01, 0x00, 0x04, 0x0b, 0x08, 0x00, 0x09, 0x00, 0x00, 0x00
        /*0020*/ 	.byte	0x00, 0x00, 0x00, 0x00


//--------------------- .nv.info._Z13matmul_kernelPfS_S_i --------------------------
	.section	.nv.info._Z13matmul_kernelPfS_S_i,"",@"SHT_CUDA_INFO"
	.sectionflags	@""
	.align	4


	//----- nvinfo : EIATTR_CUDA_API_VERSION
	.align		4
        /*0000*/ 	.byte	0x04, 0x37
        /*0002*/ 	.short	(.L_7 - .L_6)
.L_6:
        /*0004*/ 	.word	0x00000082


	//----- nvinfo : EIATTR_KPARAM_INFO
	.align		4
.L_7:
        /*0008*/ 	.byte	0x04, 0x17
        /*000a*/ 	.short	(.L_9 - .L_8)
.L_8:
        /*000c*/ 	.word	0x00000000
        /*0010*/ 	.short	0x0003
        /*0012*/ 	.short	0x0018
        /*0014*/ 	.byte	0x00, 0xf0, 0x11, 0x00


	//----- nvinfo : EIATTR_KPARAM_INFO
	.align		4
.L_9:
        /*0018*/ 	.byte	0x04, 0x17
        /*001a*/ 	.short	(.L_11 - .L_10)
.L_10:
        /*001c*/ 	.word	0x00000000
        /*0020*/ 	.short	0x0002
        /*0022*/ 	.short	0x0010
        /*0024*/ 	.byte	0x00, 0xf5, 0x21, 0x00


	//----- nvinfo : EIATTR_KPARAM_INFO
	.align		4
.L_11:
        /*0028*/ 	.byte	0x04, 0x17
        /*002a*/ 	.short	(.L_13 - .L_12)
.L_12:
        /*002c*/ 	.word	0x00000000
        /*0030*/ 	.short	0x0001
        /*0032*/ 	.short	0x0008
        /*0034*/ 	.byte	0x00, 0xf5, 0x21, 0x00


	//----- nvinfo : EIATTR_KPARAM_INFO
	.align		4
.L_13:
        /*0038*/ 	.byte	0x04, 0x17
        /*003a*/ 	.short	(.L_15 - .L_14)
.L_14:
        /*003c*/ 	.word	0x00000000
        /*0040*/ 	.short	0x0000
        /*0042*/ 	.short	0x0000
        /*0044*/ 	.byte	0x00, 0xf5, 0x21, 0x00


	//----- nvinfo : EIATTR_SPARSE_MMA_MASK
	.align		4
.L_15:
        /*0048*/ 	.byte	0x03, 0x50
        /*004a*/ 	.short	0x0000


	//----- nvinfo : EIATTR_MAXREG_COUNT
	.align		4
        /*004c*/ 	.byte	0x03, 0x1b
        /*004e*/ 	.short	0x00ff


	//----- nvinfo : EIATTR_NUM_BARRIERS
	.align		4
        /*0050*/ 	.byte	0x02, 0x4c
        /*0052*/ 	.byte	0x01
	.zero		1


	//----- nvinfo : EIATTR_MERCURY_ISA_VERSION
	.align		4
        /*0054*/ 	.byte	0x03, 0x5f
        /*0056*/ 	.short	0x0101


	//----- nvinfo : EIATTR_VRC_CTA_INIT_COUNT
	.align		4
        /*0058*/ 	.byte	0x02, 0x4a
	.zero		1
	.zero		1


	//----- nvinfo : EIATTR_EXIT_INSTR_OFFSETS
	.align		4
        /*005c*/ 	.byte	0x04, 0x1c
        /*005e*/ 	.short	(.L_17 - .L_16)


	//   ....[0]....
.L_16:
        /*0060*/ 	.word	0x000005c0


	//   ....[1]....
        /*0064*/ 	.word	0x00000610


	//----- nvinfo : EIATTR_CBANK_PARAM_SIZE
	.align		4
.L_17:
        /*0068*/ 	.byte	0x03, 0x19
        /*006a*/ 	.short	0x001c


	//----- nvinfo : EIATTR_PARAM_CBANK
	.align		4
        /*006c*/ 	.byte	0x04, 0x0a
        /*006e*/ 	.short	(.L_19 - .L_18)
	.align		4
.L_18:
        /*0070*/ 	.word	index@(.nv.constant0._Z13matmul_kernelPfS_S_i)
        /*0074*/ 	.short	0x0380
        /*0076*/ 	.short	0x001c


	//----- nvinfo : EIATTR_SW_WAR
	.align		4
.L_19:
        /*0078*/ 	.byte	0x04, 0x36
        /*007a*/ 	.short	(.L_21 - .L_20)
.L_20:
        /*007c*/ 	.word	0x00000008
.L_21:


//--------------------- .nv.callgraph             --------------------------
	.section	.nv.callgraph,"",@"SHT_CUDA_CALLGRAPH"
	.align	4
	.sectionentsize	8
	.align		4
        /*0000*/ 	.word	0x00000000
	.align		4
        /*0004*/ 	.word	0xffffffff
	.align		4
        /*0008*/ 	.word	0x00000000
	.align		4
        /*000c*/ 	.word	0xfffffffe
	.align		4
        /*0010*/ 	.word	0x00000000
	.align		4
        /*0014*/ 	.word	0xfffffffd
	.align		4
        /*0018*/ 	.word	0x00000000
	.align		4
        /*001c*/ 	.word	0xfffffffc


//--------------------- .text._Z13matmul_kernelPfS_S_i --------------------------
	.section	.text._Z13matmul_kernelPfS_S_i,"ax",@progbits
	.align	128
        .global         _Z13matmul_kernelPfS_S_i
        .type           _Z13matmul_kernelPfS_S_i,@function
        .size           _Z13matmul_kernelPfS_S_i,(.L_x_3 - _Z13matmul_kernelPfS_S_i)
        .other          _Z13matmul_kernelPfS_S_i,@"STO_CUDA_ENTRY STV_DEFAULT"
_Z13matmul_kernelPfS_S_i:
.text._Z13matmul_kernelPfS_S_i:
[----:B------:R-:W-:Y:S01]  /*0000*/  LDC R1, c[0x0][0x37c] ;  /* 0x0000df00ff017b82 */ /* 0x000fe20000000800 */
[----:B------:R-:W0:Y:S01]  /*0010*/  LDCU UR4, c[0x0][0x398] ;  /* 0x00007300ff0477ac */ /* 0x000e220008000800 */
[----:B------:R-:W1:Y:S01]  /*0020*/  S2R R2, SR_CTAID.Y ;  /* 0x0000000000027919 */ /* 0x000e620000002600 */
[----:B------:R-:W-:Y:S01]  /*0030*/  HFMA2 R23, -RZ, RZ, 0, 0 ;  /* 0x00000000ff177431 */ /* 0x000fe200000001ff */
[----:B------:R-:W2:Y:S01]  /*0040*/  LDCU.64 UR8, c[0x0][0x358] ;  /* 0x00006b00ff0877ac */ /* 0x000ea20008000a00 */
[----:B------:R-:W1:Y:S01]  /*0050*/  S2R R7, SR_TID.Y ;  /* 0x0000000000077919 */ /* 0x000e620000002200 */
[----:B------:R-:W3:Y:S01]  /*0060*/  S2R R8, SR_CTAID.X ;  /* 0x0000000000087919 */ /* 0x000ee20000002500 */
[----:B------:R-:W3:Y:S01]  /*0070*/  S2R R3, SR_TID.X ;  /* 0x0000000000037919 */ /* 0x000ee20000002100 */
[----:B0-----:R-:W-:-:S04]  /*0080*/  MOV R0, UR4 ;  /* 0x0000000400007c02 */ /* 0x001fc80008000f00 */
[----:B------:R-:W-:Y:S02]  /*0090*/  ISETP.GE.AND P0, PT, R0, 0x1, PT ;  /* 0x000000010000780c */ /* 0x000fe40003f06270 */
[----:B-1----:R-:W-:Y:S02]  /*00a0*/  LEA R2, R2, R7, 0x4 ;  /* 0x0000000702027211 */ /* 0x002fe400078e20ff */
[----:B---3--:R-:W-:-:S09]  /*00b0*/  LEA R5, R8, R3, 0x4 ;  /* 0x0000000308057211 */ /* 0x008fd200078e20ff */
[----:B--2---:R-:W-:Y:S05]  /*00c0*/  @!P0 BRA `(.L_x_0) ;  /* 0x0000000400348947 */ /* 0x004fea0003800000 */
[----:B------:R-:W0:Y:S01]  /*00d0*/  S2UR UR6, SR_CgaCtaId ;  /* 0x00000000000679c3 */ /* 0x000e220000008800 */
[----:B------:R-:W-:Y:S01]  /*00e0*/  UMOV UR4, 0x400 ;  /* 0x0000040000047882 */ /* 0x000fe20000000000 */
[----:B------:R-:W-:Y:S01]  /*00f0*/  IADD3 R4, PT, PT, R0, 0xf, RZ ;  /* 0x0000000f00047810 */ /* 0x000fe20007ffe0ff */
[----:B------:R-:W-:Y:S01]  /*0100*/  UIADD3 UR5, UPT, UPT, UR4, 0x400, URZ ;  /* 0x0000040004057890 */ /* 0x000fe2000fffe0ff */
[-C--:B------:R-:W-:Y:S01]  /*0110*/  IMAD R17, R7, R0.reuse, R3 ;  /* 0x0000000007117224 */ /* 0x080fe200078e0203 */
[----:B------:R-:W-:Y:S02]  /*0120*/  MOV R23, RZ ;  /* 0x000000ff00177202 */ /* 0x000fe40000000f00 */
[----:B------:R-:W-:Y:S01]  /*0130*/  SHF.R.U32.HI R19, RZ, 0x4, R4 ;  /* 0x00000004ff137819 */ /* 0x000fe20000011604 */
[----:B------:R-:W1:Y:S01]  /*0140*/  LDC R6, c[0x0][0x398] ;  /* 0x0000e600ff067b82 */ /* 0x000e620000000800 */
[----:B------:R-:W-:Y:S02]  /*0150*/  IMAD R17, R8, 0x10, R17 ;  /* 0x0000001008117824 */ /* 0x000fe400078e0211 */
[----:B------:R-:W-:Y:S01]  /*0160*/  IMAD R4, R2, R0, R3 ;  /* 0x0000000002047224 */ /* 0x000fe200078e0203 */
[----:B------:R-:W-:Y:S01]  /*0170*/  IADD3 R19, PT, PT, -R19, RZ, RZ ;  /* 0x000000ff13137210 */ /* 0x000fe20007ffe1ff */
[----:B0-----:R-:W-:-:S02]  /*0180*/  ULEA UR5, UR6, UR5, 0x18 ;  /* 0x0000000506057291 */ /* 0x001fc4000f8ec0ff */
[----:B------:R-:W-:-:S04]  /*0190*/  ULEA UR4, UR6, UR4, 0x18 ;  /* 0x0000000406047291 */ /* 0x000fc8000f8ec0ff */
[----:B------:R-:W-:Y:S02]  /*01a0*/  LEA R20, R3, UR5, 0x2 ;  /* 0x0000000503147c11 */ /* 0x000fe4000f8e10ff */
[----:B------:R-:W-:-:S03]  /*01b0*/  LEA R18, R7, UR4, 0x6 ;  /* 0x0000000407127c11 */ /* 0x000fc6000f8e30ff */
[----:B------:R-:W-:Y:S01]  /*01c0*/  IMAD R16, R7, 0x40, R20 ;  /* 0x0000004007107824 */ /* 0x000fe200078e0214 */
[----:B------:R-:W-:-:S07]  /*01d0*/  LEA R21, R3, R18, 0x2 ;  /* 0x0000001203157211 */ /* 0x000fce00078e10ff */
.L_x_1:
[----:B-1----:R-:W-:Y:S01]  /*01e0*/  MOV R0, R6 ;  /* 0x0000000600007202 */ /* 0x002fe20000000f00 */
[----:B------:R-:W-:Y:S01]  /*01f0*/  HFMA2 R22, -RZ, RZ, 0, 0 ;  /* 0x00000000ff167431 */ /* 0x000fe200000001ff */
[----:B------:R-:W-:Y:S02]  /*0200*/  VIMNMX.U32 R9, PT, PT, R2, R3, !PT ;  /* 0x0000000302097248 */ /* 0x000fe40007fe0000 */
[-C--:B------:R-:W-:Y:S02]  /*0210*/  ISETP.GE.U32.AND P0, PT, R7, R0.reuse, PT ;  /* 0x000000000700720c */ /* 0x080fe40003f06070 */
[-C--:B------:R-:W-:Y:S02]  /*0220*/  ISETP.GE.U32.AND P1, PT, R9, R0.reuse, PT ;  /* 0x000000000900720c */ /* 0x080fe40003f26070 */
[----:B------:R-:W-:Y:S02]  /*0230*/  ISETP.GE.OR P0, PT, R5, R0, P0 ;  /* 0x000000000500720c */ /* 0x000fe40000706670 */
[----:B------:R-:W-:-:S09]  /*0240*/  MOV R27, RZ ;  /* 0x000000ff001b7202 */ /* 0x000fd20000000f00 */
[----:B------:R-:W0:Y:S08]  /*0250*/  @!P1 LDC.64 R10, c[0x0][0x380] ;  /* 0x0000e000ff0a9b82 */ /* 0x000e300000000a00 */
[----:B------:R-:W1:Y:S01]  /*0260*/  @!P0 LDC.64 R8, c[0x0][0x388] ;  /* 0x0000e200ff088b82 */ /* 0x000e620000000a00 */
[----:B0-----:R-:W-:-:S05]  /*0270*/  @!P1 IMAD.WIDE.U32 R10, R4, 0x4, R10 ;  /* 0x00000004040a9825 */ /* 0x001fca00078e000a */
[----:B------:R-:W2:Y:S01]  /*0280*/  @!P1 LDG.E R22, desc[UR8][R10.64] ;  /* 0x000000080a169981 */ /* 0x000ea2000c1e1900 */
[----:B-1----:R-:W-:-:S05]  /*0290*/  @!P0 IMAD.WIDE.U32 R8, R17, 0x4, R8 ;  /* 0x0000000411088825 */ /* 0x002fca00078e0008 */
[----:B------:R-:W3:Y:S01]  /*02a0*/  @!P0 LDG.E R27, desc[UR8][R8.64] ;  /* 0x00000008081b8981 */ /* 0x000ee2000c1e1900 */
[----:B------:R-:W-:-:S05]  /*02b0*/  VIADD R19, R19, 0x1 ;  /* 0x0000000113137836 */ /* 0x000fca0000000000 */
[----:B------:R-:W-:Y:S02]  /*02c0*/  ISETP.NE.AND P0, PT, R19, RZ, PT ;  /* 0x000000ff1300720c */ /* 0x000fe40003f05270 */
[----:B------:R-:W-:Y:S02]  /*02d0*/  IADD3 R3, PT, PT, R3, 0x10, RZ ;  /* 0x0000001003037810 */ /* 0x000fe40007ffe0ff */
[----:B------:R-:W-:Y:S02]  /*02e0*/  IADD3 R7, PT, PT, R7, 0x10, RZ ;  /* 0x0000001007077810 */ /* 0x000fe40007ffe0ff */
[----:B------:R-:W-:Y:S02]  /*02f0*/  IADD3 R4, PT, PT, R4, 0x10, RZ ;  /* 0x0000001004047810 */ /* 0x000fe40007ffe0ff */
[----:B------:R-:W-:Y:S01]  /*0300*/  LEA R17, R0, R17, 0x4 ;  /* 0x0000001100117211 */ /* 0x000fe200078e20ff */
[----:B--2---:R-:W-:Y:S04]  /*0310*/  STS [R21], R22 ;  /* 0x0000001615007388 */ /* 0x004fe80000000800 */
[----:B---3--:R-:W-:Y:S01]  /*0320*/  STS [R16], R27 ;  /* 0x0000001b10007388 */ /* 0x008fe20000000800 */
[----:B------:R-:W-:Y:S06]  /*0330*/  BAR.SYNC.DEFER_BLOCKING 0x0 ;  /* 0x0000000000007b1d */ /* 0x000fec0000010000 */
[----:B------:R-:W-:Y:S04]  /*0340*/  LDS R26, [R20] ;  /* 0x00000000141a7984 */ /* 0x000fe80000000800 */
[----:B------:R-:W0:Y:S04]  /*0350*/  LDS.128 R12, [R18] ;  /* 0x00000000120c7984 */ /* 0x000e280000000c00 */
[----:B------:R-:W1:Y:S04]  /*0360*/  LDS R29, [R20+0x40] ;  /* 0x00004000141d7984 */ /* 0x000e680000000800 */
[----:B------:R-:W2:Y:S04]  /*0370*/  LDS R25, [R20+0x80] ;  /* 0x0000800014197984 */ /* 0x000ea80000000800 */
[----:B------:R-:W3:Y:S04]  /*0380*/  LDS R24, [R20+0xc0] ;  /* 0x0000c00014187984 */ /* 0x000ee80000000800 */
[----:B------:R-:W-:Y:S04]  /*0390*/  LDS.128 R8, [R18+0x10] ;  /* 0x0000100012087984 */ /* 0x000fe80000000c00 */
[----:B------:R-:W-:Y:S04]  /*03a0*/  LDS R22, [R20+0x140] ;  /* 0x0001400014167984 */ /* 0x000fe80000000800 */
[----:B------:R-:W-:Y:S01]  /*03b0*/  LDS R27, [R20+0x200] ;  /* 0x00020000141b7984 */ /* 0x000fe20000000800 */
[----:B0-----:R-:W-:-:S03]  /*03c0*/  FFMA R12, R12, R26, R23 ;  /* 0x0000001a0c0c7223 */ /* 0x001fc60000000017 */
[----:B------:R-:W0:Y:S01]  /*03d0*/  LDS R23, [R20+0x100] ;  /* 0x0001000014177984 */ /* 0x000e220000000800 */
[----:B-1----:R-:W-:-:S03]  /*03e0*/  FFMA R12, R29, R13, R12 ;  /* 0x0000000d1d0c7223 */ /* 0x002fc6000000000c */
[----:B------:R-:W-:Y:S01]  /*03f0*/  LDS R26, [R20+0x1c0] ;  /* 0x0001c000141a7984 */ /* 0x000fe20000000800 */
[----:B--2---:R-:W-:-:S03]  /*0400*/  FFMA R13, R25, R14, R12 ;  /* 0x0000000e190d7223 */ /* 0x004fc6000000000c */
[----:B------:R-:W1:Y:S01]  /*0410*/  LDS R25, [R20+0x180] ;  /* 0x0001800014197984 */ /* 0x000e620000000800 */
[----:B---3--:R-:W-:-:S03]  /*0420*/  FFMA R13, R24, R15, R13 ;  /* 0x0000000f180d7223 */ /* 0x008fc6000000000d */
[----:B------:R-:W-:Y:S01]  /*0430*/  LDS R24, [R20+0x240] ;  /* 0x0002400014187984 */ /* 0x000fe20000000800 */
[----:B0-----:R-:W-:-:S03]  /*0440*/  FFMA R23, R8, R23, R13 ;  /* 0x0000001708177223 */ /* 0x001fc6000000000d */
[----:B------:R-:W0:Y:S01]  /*0450*/  LDS.128 R12, [R18+0x20] ;  /* 0x00002000120c7984 */ /* 0x000e220000000c00 */
[----:B------:R-:W-:-:S03]  /*0460*/  FFMA R22, R22, R9, R23 ;  /* 0x0000000916167223 */ /* 0x000fc60000000017 */
[----:B------:R-:W2:Y:S01]  /*0470*/  LDS R23, [R20+0x280] ;  /* 0x0002800014177984 */ /* 0x000ea20000000800 */
[----:B-1----:R-:W-:-:S03]  /*0480*/  FFMA R25, R25, R10, R22 ;  /* 0x0000000a19197223 */ /* 0x002fc60000000016 */
[----:B------:R-:W1:Y:S01]  /*0490*/  LDS R22, [R20+0x2c0] ;  /* 0x0002c00014167984 */ /* 0x000e620000000800 */
[----:B------:R-:W-:-:S03]  /*04a0*/  FFMA R11, R26, R11, R25 ;  /* 0x0000000b1a0b7223 */ /* 0x000fc60000000019 */
[----:B------:R-:W-:Y:S01]  /*04b0*/  LDS R25, [R20+0x300] ;  /* 0x0003000014197984 */ /* 0x000fe20000000800 */
[----:B0-----:R-:W-:-:S03]  /*04c0*/  FFMA R27, R12, R27, R11 ;  /* 0x0000001b0c1b7223 */ /* 0x001fc6000000000b */
[----:B------:R-:W0:Y:S01]  /*04d0*/  LDS.128 R8, [R18+0x30] ;  /* 0x0000300012087984 */ /* 0x000e220000000c00 */
[----:B------:R-:W-:-:S03]  /*04e0*/  FFMA R24, R24, R13, R27 ;  /* 0x0000000d18187223 */ /* 0x000fc6000000001b */
[----:B------:R-:W3:Y:S04]  /*04f0*/  LDS R27, [R20+0x340] ;  /* 0x00034000141b7984 */ /* 0x000ee80000000800 */
[----:B------:R-:W4:Y:S04]  /*0500*/  LDS R13, [R20+0x380] ;  /* 0x00038000140d7984 */ /* 0x000f280000000800 */
[----:B------:R-:W5:Y:S01]  /*0510*/  LDS R12, [R20+0x3c0] ;  /* 0x0003c000140c7984 */ /* 0x000f620000000800 */
[----:B--2---:R-:W-:-:S04]  /*0520*/  FFMA R23, R23, R14, R24 ;  /* 0x0000000e17177223 */ /* 0x004fc80000000018 */
[----:B-1----:R-:W-:-:S04]  /*0530*/  FFMA R15, R22, R15, R23 ;  /* 0x0000000f160f7223 */ /* 0x002fc80000000017 */
[----:B0-----:R-:W-:-:S04]  /*0540*/  FFMA R8, R8, R25, R15 ;  /* 0x0000001908087223 */ /* 0x001fc8000000000f */
[----:B---3--:R-:W-:-:S04]  /*0550*/  FFMA R8, R27, R9, R8 ;  /* 0x000000091b087223 */ /* 0x008fc80000000008 */
[----:B----4-:R-:W-:-:S04]  /*0560*/  FFMA R13, R13, R10, R8 ;  /* 0x0000000a0d0d7223 */ /* 0x010fc80000000008 */
[----:B-----5:R-:W-:Y:S01]  /*0570*/  FFMA R23, R12, R11, R13 ;  /* 0x0000000b0c177223 */ /* 0x020fe2000000000d */
[----:B------:R-:W-:Y:S06]  /*0580*/  BAR.SYNC.DEFER_BLOCKING 0x0 ;  /* 0x0000000000007b1d */ /* 0x000fec0000010000 */
[----:B------:R-:W-:Y:S05]  /*0590*/  @P0 BRA `(.L_x_1) ;  /* 0xfffffffc00100947 */ /* 0x000fea000383ffff */
.L_x_0:
[----:B------:R-:W-:-:S04]  /*05a0*/  VIMNMX R3, PT, PT, R2, R5, !PT ;  /* 0x0000000502037248 */ /* 0x000fc80007fe0100 */
[----:B------:R-:W-:-:S13]  /*05b0*/  ISETP.GE.AND P0, PT, R3, R0, PT ;  /* 0x000000000300720c */ /* 0x000fda0003f06270 */
[----:B------:R-:W-:Y:S05]  /*05c0*/  @P0 EXIT ;  /* 0x000000000000094d */ /* 0x000fea0003800000 */
[----:B------:R-:W0:Y:S01]  /*05d0*/  LDC.64 R6, c[0x0][0x390] ;  /* 0x0000e400ff067b82 */ /* 0x000e220000000a00 */
[----:B------:R-:W-:-:S04]  /*05e0*/  IMAD R3, R2, R0, R5 ;  /* 0x0000000002037224 */ /* 0x000fc800078e0205 */
[----:B0-----:R-:W-:-:S05]  /*05f0*/  IMAD.WIDE R2, R3, 0x4, R6 ;  /* 0x0000000403027825 */ /* 0x001fca00078e0206 */
[----:B------:R-:W-:Y:S01]  /*0600*/  STG.E desc[UR8][R2.64], R23 ;  /* 0x0000001702007986 */ /* 0x000fe2000c101908 */
[----:B------:R-:W-:Y:S05]  /*0610*/  EXIT ;  /* 0x000000000000794d */ /* 0x000fea0003800000 */
.L_x_2:
[----:B------:R-:W-:-:S00]  /*0620*/  BRA `(.L_x_2) ;  /* 0xfffffffc00fc7947 */ /* 0x000fc0000383ffff */
[----:B------:R-:W-:-:S00]  /*0630*/  NOP ;  /* 0x0000000000007918 */ /* 0x000fc00000000000 */
        /* <DEDUP_REMOVED lines=12> */
.L_x_3:


//--------------------- .nv.shared._Z13matmul_kernelPfS_S_i --------------------------
	.section	.nv.shared._Z13matmul_kernelPfS_S_i,"aw",@nobits
	.sectionflags	@""
	.align	4
.nv.shared._Z13matmul_kernelPfS_S_i:
	.zero		3072


//--------------------- .nv.shared.reserved.0     --------------------------
	.section	.nv.shared.reserved.0,"aw",@nobits
	.weak		__nv_reservedSMEM_offset_0_alias
	.size		__nv_reservedSMEM_offset_0_alias, 0, 64
	.other		__nv_reservedSMEM_offset_0_alias,@"STO_CUDA_RESERVED_SHARED STV_DEFAULT"
__nv_reservedSMEM_offset_0_alias:
	.zero		0
	.zero		64


//--------------------- .nv.constant0._Z13matmul_kernelPfS_S_i --------------------------
	.section	.nv.constant0._Z13matmul_kernelPfS_S_i,"a",@progbits
	.sectionflags	@""
	.align	4
.nv.constant0._Z13matmul_kernelPfS_S_i:
	.zero		924


//--------------------- SYMBOLS --------------------------

	.type		.nv.reservedSmem.offset0,@object
	.size		.nv.reservedSmem.offset0,0x4
	.type		.nv.reservedSmem.cap,@object
	.size		.nv.reservedSmem.cap,0x4
